//
// Generated by NVIDIA NVVM Compiler
//
// Compiler Build ID: CL-36424714
// Cuda compilation tools, release 13.0, V13.0.88
// Based on NVVM 20.0.0
//

.version 9.0
.target sm_100
.address_size 64

	// .globl	_Z10cuda_hellov
.extern .func  (.param .b32 func_retval0) vprintf
(
	.param .b64 vprintf_param_0,
	.param .b64 vprintf_param_1
)
;
.global .align 1 .b8 $str[32] = {72, 101, 108, 108, 111, 44, 32, 84, 104, 105, 115, 32, 105, 115, 32, 114, 117, 110, 110, 105, 110, 103, 32, 105, 110, 32, 71, 80, 85, 33, 10};

.visible .entry _Z10cuda_hellov()
{
	.reg .b32 	%r<3>;
	.reg .b64 	%rd<3>;

	mov.u64 	%rd1, $str;
	cvta.global.u64 	%rd2, %rd1;
	{ // callseq 0, 0
	.param .b64 param0;
	st.param.b64 	[param0], %rd2;
	.param .b64 param1;
	st.param.b64 	[param1], 0;
	.param .b32 retval0;
	call.uni (retval0), 
	vprintf, 
	(
	param0, 
	param1
	);
	ld.param.b32 	%r1, [retval0];
	} // callseq 0
	ret;

}


// ===== COMPILED SASS (sm_100) =====

	.target	sm_100

	.elftype	@"ET_EXEC"


//--------------------- .note.nv.tkinfo           --------------------------
	.section	.note.nv.tkinfo,"",@"SHT_NOTE"
	.sectionflags	@"SHF_NOTE_NV_TKINFO"
	.tkinfo
        /*0018*/ 	.word	0x00000002
        /*0030*/ 	.string	""
        /*0030*/ 	.string	"ptxas"
        /*0030*/ 	.string	"Cuda compilation tools, release 13.0, V13.0.88"
        /*0030*/ 	.string	"Build cuda_13.0.r13.0/compiler.36424714_0"
        /*0030*/ 	.string	"-arch sm_100 -m 64 "



//--------------------- .note.nv.cuinfo           --------------------------
	.section	.note.nv.cuinfo,"",@"SHT_NOTE"
	.sectionflags	@"SHF_NOTE_NV_CUINFO"
        /*0018*/ 	.short	0x0002
        /*001a*/ 	.short	0x0064
        /*001c*/ 	.short	0x0082
	.zero		2


//--------------------- .nv.info                  --------------------------
	.section	.nv.info,"",@"SHT_CUDA_INFO"
	.align	4


	//----- nvinfo : EIATTR_REGCOUNT
	.align		4
        /*0000*/ 	.byte	0x04, 0x2f
        /*0002*/ 	.short	(.L_2 - .L_1)
	.align		4
.L_1:
        /*0004*/ 	.word	index@(_Z10cuda_hellov)
        /*0008*/ 	.word	0x00000018


	//----- nvinfo : EIATTR_FRAME_SIZE
	.align		4
.L_2:
        /*000c*/ 	.byte	0x04, 0x11
        /*000e*/ 	.short	(.L_4 - .L_3)
	.align		4
.L_3:
        /*0010*/ 	.word	index@(_Z10cuda_hellov)
        /*0014*/ 	.word	0x00000000


	//----- nvinfo : EIATTR_MIN_STACK_SIZE
	.align		4
.L_4:
        /*0018*/ 	.byte	0x04, 0x12
        /*001a*/ 	.short	(.L_6 - .L_5)
	.align		4
.L_5:
        /*001c*/ 	.word	index@(_Z10cuda_hellov)
        /*0020*/ 	.word	0x00000000
.L_6:


//--------------------- .nv.compat                --------------------------
	.section	.nv.compat,"",@"SHT_CUDA_COMPAT_INFO"
	.align	4
        /*0000*/ 	.byte	0x02, 0x09, 0x00, 0x00, 0x02, 0x02, 0x01, 0x00, 0x02, 0x05, 0x05, 0x00, 0x03, 0x07, 0x01, 0x01
        /*0010*/ 	.byte	0x02, 0x03, 0x00, 0x00, 0x02, 0x06, 0x01, 0x00, 0x04, 0x0b, 0x08, 0x00, 0x09, 0x00, 0x00, 0x00
        /*0020*/ 	.byte	0x00, 0x00, 0x00, 0x00


//--------------------- .nv.info._Z10cuda_hellov  --------------------------
	.section	.nv.info._Z10cuda_hellov,"",@"SHT_CUDA_INFO"
	.sectionflags	@""
	.align	4


	//----- nvinfo : EIATTR_CUDA_API_VERSION
	.align		4
        /*0000*/ 	.byte	0x04, 0x37
        /*0002*/ 	.short	(.L_8 - .L_7)
.L_7:
        /*0004*/ 	.word	0x00000082


	//----- nvinfo : EIATTR_SPARSE_MMA_MASK
	.align		4
.L_8:
        /*0008*/ 	.byte	0x03, 0x50
        /*000a*/ 	.short	0x0000


	//----- nvinfo : EIATTR_MAXREG_COUNT
	.align		4
        /*000c*/ 	.byte	0x03, 0x1b
        /*000e*/ 	.short	0x00ff


	//----- nvinfo : EIATTR_EXTERNS
	.align		4
        /*0010*/ 	.byte	0x04, 0x0f
        /*0012*/ 	.short	(.L_10 - .L_9)


	//   ....[0]....
	.align		4
.L_9:
        /*0014*/ 	.word	index@(vprintf)


	//----- nvinfo : EIATTR_MERCURY_ISA_VERSION
	.align		4
.L_10:
        /*0018*/ 	.byte	0x03, 0x5f
        /*001a*/ 	.short	0x0101


	//----- nvinfo : EIATTR_VRC_CTA_INIT_COUNT
	.align		4
        /*001c*/ 	.byte	0x02, 0x4a
	.zero		1
	.zero		1


	//----- nvinfo : EIATTR_SYSCALL_OFFSETS
	.align		4
        /*0020*/ 	.byte	0x04, 0x46
        /*0022*/ 	.short	(.L_12 - .L_11)


	//   ....[0]....
.L_11:
        /*0024*/ 	.word	0x00000080


	//----- nvinfo : EIATTR_EXIT_INSTR_OFFSETS
	.align		4
.L_12:
        /*0028*/ 	.byte	0x04, 0x1c
        /*002a*/ 	.short	(.L_14 - .L_13)


	//   ....[0]....
.L_13:
        /*002c*/ 	.word	0x00000090


	//----- nvinfo : EIATTR_SW_WAR
	.align		4
.L_14:
        /*0030*/ 	.byte	0x04, 0x36
        /*0032*/ 	.short	(.L_16 - .L_15)
.L_15:
        /*0034*/ 	.word	0x00000008
.L_16:


//--------------------- .nv.callgraph             --------------------------
	.section	.nv.callgraph,"",@"SHT_CUDA_CALLGRAPH"
	.align	4
	.sectionentsize	8
	.align		4
        /*0000*/ 	.word	0x00000000
	.align		4
        /*0004*/ 	.word	0xffffffff
	.align		4
        /*0008*/ 	.word	index@(_Z10cuda_hellov)
	.align		4
        /*000c*/ 	.word	index@(vprintf)
	.align		4
        /*0010*/ 	.word	0x00000000
	.align		4
        /*0014*/ 	.word	0xfffffffe
	.align		4
        /*0018*/ 	.word	0x00000000
	.align		4
        /*001c*/ 	.word	0xfffffffd
	.align		4
        /*0020*/ 	.word	0x00000000
	.align		4
        /*0024*/ 	.word	0xfffffffc


//--------------------- .nv.constant4             --------------------------
	.section	.nv.constant4,"a",@progbits
	.align	8
	.align		8
.nv.constant4:
        /*0000*/ 	.dword	vprintf
	.align		8
        /*0008*/ 	.dword	$str


//--------------------- .text._Z10cuda_hellov     --------------------------
	.section	.text._Z10cuda_hellov,"ax",@progbits
	.align	128
        .global         _Z10cuda_hellov
        .type           _Z10cuda_hellov,@function
        .size           _Z10cuda_hellov,(.L_x_2 - _Z10cuda_hellov)
        .other          _Z10cuda_hellov,@"STO_CUDA_ENTRY STV_DEFAULT"
_Z10cuda_hellov:
.text._Z10cuda_hellov:
[----:B------:R-:W0:Y:S01]  /*0000*/  LDC R1, c[0x0][0x37c] ;  /* 0x0000df00ff017b82 */ /* 0x000e220000000800 */
[----:B------:R-:W-:Y:S01]  /*0010*/  MOV R0, 0x0 ;  /* 0x0000000000007802 */ /* 0x000fe20000000f00 */
[----:B------:R-:W1:Y:S01]  /*0020*/  LDCU.64 UR4, c[0x4][0x8] ;  /* 0x01000100ff0477ac */ /* 0x000e620008000a00 */
[----:B------:R-:W-:-:S05]  /*0030*/  CS2R R6, SRZ ;  /* 0x0000000000067805 */ /* 0x000fca000001ff00 */
[----:B------:R2:W3:Y:S01]  /*0040*/  LDC.64 R2, c[0x4][R0] ;  /* 0x0100000000027b82 */ /* 0x0004e20000000a00 */
[----:B-1----:R-:W-:Y:S02]  /*0050*/  IMAD.U32 R4, RZ, RZ, UR4 ;  /* 0x00000004ff047e24 */ /* 0x002fe4000f8e00ff */
[----:B--2---:R-:W-:-:S07]  /*0060*/  IMAD.U32 R5, RZ, RZ, UR5 ;  /* 0x00000005ff057e24 */ /* 0x004fce000f8e00ff */
[----:B------:R-:W-:-:S07]  /*0070*/  LEPC R20, `(.L_x_0) ;  /* 0x000000001014794e */ /* 0x000fce0000000000 */
[----:B0--3--:R-:W-:Y:S05]  /*0080*/  CALL.ABS.NOINC R2 ;  /* 0x0000000002007343 */ /* 0x009fea0003c00000 */
.L_x_0:
[----:B------:R-:W-:Y:S05]  /*0090*/  EXIT ;  /* 0x000000000000794d */ /* 0x000fea0003800000 */
.L_x_1:
[----:B------:R-:W-:-:S00]  /*00a0*/  BRA `(.L_x_1) ;  /* 0xfffffffc00fc7947 */ /* 0x000fc0000383ffff */
[----:B------:R-:W-:-:S00]  /*00b0*/  NOP ;  /* 0x0000000000007918 */ /* 0x000fc00000000000 */
        /* <DEDUP_REMOVED lines=12> */
.L_x_2:


//--------------------- .nv.global.init           --------------------------
	.section	.nv.global.init,"aw",@progbits
.nv.global.init:
	.type		$str,@object
	.size		$str,(.L_0 - $str)
$str:
        /*0000*/ 	.byte	0x48, 0x65, 0x6c, 0x6c, 0x6f, 0x2c, 0x20, 0x54, 0x68, 0x69, 0x73, 0x20, 0x69, 0x73, 0x20, 0x72
        /*0010*/ 	.byte	0x75, 0x6e, 0x6e, 0x69, 0x6e, 0x67, 0x20, 0x69, 0x6e, 0x20, 0x47, 0x50, 0x55, 0x21, 0x0a, 0x00
.L_0:


//--------------------- .nv.shared.reserved.0     --------------------------
	.section	.nv.shared.reserved.0,"aw",@nobits
	.weak		__nv_reservedSMEM_offset_0_alias
	.size		__nv_reservedSMEM_offset_0_alias, 0, 64
	.other		__nv_reservedSMEM_offset_0_alias,@"STO_CUDA_RESERVED_SHARED STV_DEFAULT"
__nv_reservedSMEM_offset_0_alias:
	.zero		0
	.zero		64


//--------------------- .nv.constant0._Z10cuda_hellov --------------------------
	.section	.nv.constant0._Z10cuda_hellov,"a",@progbits
	.sectionflags	@""
	.align	4
.nv.constant0._Z10cuda_hellov:
	.zero		896


//--------------------- SYMBOLS --------------------------

	.type		.nv.reservedSmem.offset0,@object
	.size		.nv.reservedSmem.offset0,0x4
	.type		vprintf,@function
